	.headerflags	@"EF_CUDA_TEXMODE_UNIFIED EF_CUDA_64BIT_ADDRESS EF_CUDA_ACCELERATORS EF_CUDA_SM90 EF_CUDA_VIRTUAL_SM(EF_CUDA_SM90)"
	.elftype	@"ET_EXEC"


//--------------------- .nv.info                  --------------------------
	.section	.nv.info,"",@"SHT_CUDA_INFO"
	.align	4


	//----- nvinfo : EIATTR_REGCOUNT
	.align		4
        /*0000*/ 	.byte	0x04, 0x2f
        /*0002*/ 	.short	(.L_3 - .L_2)
	.align		4
.L_2:
        /*0004*/ 	.word	index@(triton_poi_fused__native_batch_norm_legit_no_training_relu_2)
        /*0008*/ 	.word	0x0000001c


	//----- nvinfo : EIATTR_MIN_STACK_SIZE
	.align		4
.L_3:
        /*000c*/ 	.byte	0x04, 0x12
        /*000e*/ 	.short	(.L_5 - .L_4)
	.align		4
.L_4:
        /*0010*/ 	.word	index@(triton_poi_fused__native_batch_norm_legit_no_training_relu_2)
        /*0014*/ 	.word	0x00000000


	//----- nvinfo : EIATTR_FRAME_SIZE
	.align		4
.L_5:
        /*0018*/ 	.byte	0x04, 0x11
        /*001a*/ 	.short	(.L_7 - .L_6)
	.align		4
.L_6:
        /*001c*/ 	.word	index@(triton_poi_fused__native_batch_norm_legit_no_training_relu_2)
        /*0020*/ 	.word	0x00000000


	//----- nvinfo : EIATTR_MIN_STACK_SIZE
	.align		4
.L_7:
        /*0024*/ 	.byte	0x04, 0x12
        /*0026*/ 	.short	(.L_9 - .L_8)
	.align		4
.L_8:
        /*0028*/ 	.word	index@(triton_poi_fused__native_batch_norm_legit_no_training_relu_2)
        /*002c*/ 	.word	0x00000000
.L_9:


//--------------------- .nv.info.triton_poi_fused__native_batch_norm_legit_no_training_relu_2 --------------------------
	.section	.nv.info.triton_poi_fused__native_batch_norm_legit_no_training_relu_2,"",@"SHT_CUDA_INFO"
	.sectionflags	@""
	.align	4


	//----- nvinfo : EIATTR_CUDA_API_VERSION
	.align		4
        /*0000*/ 	.byte	0x04, 0x37
        /*0002*/ 	.short	(.L_11 - .L_10)
.L_10:
        /*0004*/ 	.word	0x0000007c


	//----- nvinfo : EIATTR_KPARAM_INFO
	.align		4
.L_11:
        /*0008*/ 	.byte	0x04, 0x17
        /*000a*/ 	.short	(.L_13 - .L_12)
.L_12:
        /*000c*/ 	.word	0x00000000
        /*0010*/ 	.short	0x0006
        /*0012*/ 	.short	0x0030
        /*0014*/ 	.byte	0x00, 0xf0, 0x11, 0x00


	//----- nvinfo : EIATTR_KPARAM_INFO
	.align		4
.L_13:
        /*0018*/ 	.byte	0x04, 0x17
        /*001a*/ 	.short	(.L_15 - .L_14)
.L_14:
        /*001c*/ 	.word	0x00000000
        /*0020*/ 	.short	0x0005
        /*0022*/ 	.short	0x0028
        /*0024*/ 	.byte	0x00, 0xf4, 0x21, 0x00


	//----- nvinfo : EIATTR_KPARAM_INFO
	.align		4
.L_15:
        /*0028*/ 	.byte	0x04, 0x17
        /*002a*/ 	.short	(.L_17 - .L_16)
.L_16:
        /*002c*/ 	.word	0x00000000
        /*0030*/ 	.short	0x0004
        /*0032*/ 	.short	0x0020
        /*0034*/ 	.byte	0x00, 0xf4, 0x21, 0x00


	//----- nvinfo : EIATTR_KPARAM_INFO
	.align		4
.L_17:
        /*0038*/ 	.byte	0x04, 0x17
        /*003a*/ 	.short	(.L_19 - .L_18)
.L_18:
        /*003c*/ 	.word	0x00000000
        /*0040*/ 	.short	0x0003
        /*0042*/ 	.short	0x0018
        /*0044*/ 	.byte	0x00, 0xf4, 0x21, 0x00


	//----- nvinfo : EIATTR_KPARAM_INFO
	.align		4
.L_19:
        /*0048*/ 	.byte	0x04, 0x17
        /*004a*/ 	.short	(.L_21 - .L_20)
.L_20:
        /*004c*/ 	.word	0x00000000
        /*0050*/ 	.short	0x0002
        /*0052*/ 	.short	0x0010
        /*0054*/ 	.byte	0x00, 0xf4, 0x21, 0x00


	//----- nvinfo : EIATTR_KPARAM_INFO
	.align		4
.L_21:
        /*0058*/ 	.byte	0x04, 0x17
        /*005a*/ 	.short	(.L_23 - .L_22)
.L_22:
        /*005c*/ 	.word	0x00000000
        /*0060*/ 	.short	0x0001
        /*0062*/ 	.short	0x0008
        /*0064*/ 	.byte	0x00, 0xf4, 0x21, 0x00


	//----- nvinfo : EIATTR_KPARAM_INFO
	.align		4
.L_23:
        /*0068*/ 	.byte	0x04, 0x17
        /*006a*/ 	.short	(.L_25 - .L_24)
.L_24:
        /*006c*/ 	.word	0x00000000
        /*0070*/ 	.short	0x0000
        /*0072*/ 	.short	0x0000
        /*0074*/ 	.byte	0x00, 0xf4, 0x21, 0x00


	//----- nvinfo : EIATTR_SPARSE_MMA_MASK
	.align		4
.L_25:
        /*0078*/ 	.byte	0x03, 0x50
        /*007a*/ 	.short	0x0000


	//----- nvinfo : EIATTR_MAXREG_COUNT
	.align		4
        /*007c*/ 	.byte	0x03, 0x1b
        /*007e*/ 	.short	0x00ff


	//----- nvinfo : EIATTR_EXIT_INSTR_OFFSETS
	.align		4
        /*0080*/ 	.byte	0x04, 0x1c
        /*0082*/ 	.short	(.L_27 - .L_26)


	//   ....[0]....
.L_26:
        /*0084*/ 	.word	0x00000550


	//   ....[1]....
        /*0088*/ 	.word	0x00000570


	//----- nvinfo : EIATTR_REQNTID
	.align		4
.L_27:
        /*008c*/ 	.byte	0x04, 0x10
        /*008e*/ 	.short	(.L_29 - .L_28)
.L_28:
        /*0090*/ 	.word	0x00000100
        /*0094*/ 	.word	0x00000001
        /*0098*/ 	.word	0x00000001


	//----- nvinfo : EIATTR_CBANK_PARAM_SIZE
	.align		4
.L_29:
        /*009c*/ 	.byte	0x03, 0x19
        /*009e*/ 	.short	0x0034


	//----- nvinfo : EIATTR_PARAM_CBANK
	.align		4
        /*00a0*/ 	.byte	0x04, 0x0a
        /*00a2*/ 	.short	(.L_31 - .L_30)
	.align		4
.L_30:
        /*00a4*/ 	.word	index@(.nv.constant0.triton_poi_fused__native_batch_norm_legit_no_training_relu_2)
        /*00a8*/ 	.short	0x0210
        /*00aa*/ 	.short	0x0034


	//----- nvinfo : EIATTR_SW_WAR
	.align		4
.L_31:
        /*00ac*/ 	.byte	0x04, 0x36
        /*00ae*/ 	.short	(.L_33 - .L_32)
.L_32:
        /*00b0*/ 	.word	0x00000008
.L_33:


//--------------------- .nv.callgraph             --------------------------
	.section	.nv.callgraph,"",@"SHT_CUDA_CALLGRAPH"
	.align	4
	.sectionentsize	8
	.align		4
        /*0000*/ 	.word	0x00000000
	.align		4
        /*0004*/ 	.word	0xffffffff
	.align		4
        /*0008*/ 	.word	0x00000000
	.align		4
        /*000c*/ 	.word	0xfffffffe
	.align		4
        /*0010*/ 	.word	0x00000000
	.align		4
        /*0014*/ 	.word	0xfffffffd
	.align		4
        /*0018*/ 	.word	0x00000000
	.align		4
        /*001c*/ 	.word	0xfffffffc


//--------------------- .nv.constant4             --------------------------
	.section	.nv.constant4,"a",@progbits
	.align	8
	.align		8
.nv.constant4:
        /*0000*/ 	.dword	_$_str
	.align		8
        /*0008*/ 	.dword	_$_str_$_2


//--------------------- .text.triton_poi_fused__native_batch_norm_legit_no_training_relu_2 --------------------------
	.section	.text.triton_poi_fused__native_batch_norm_legit_no_training_relu_2,"ax",@progbits
	.align	128
        .global         triton_poi_fused__native_batch_norm_legit_no_training_relu_2
        .type           triton_poi_fused__native_batch_norm_legit_no_training_relu_2,@function
        .size           triton_poi_fused__native_batch_norm_legit_no_training_relu_2,(.L_x_1 - triton_poi_fused__native_batch_norm_legit_no_training_relu_2)
        .other          triton_poi_fused__native_batch_norm_legit_no_training_relu_2,@"STO_CUDA_ENTRY STV_DEFAULT"
triton_poi_fused__native_batch_norm_legit_no_training_relu_2:
.text.triton_poi_fused__native_batch_norm_legit_no_training_relu_2:
[----:B------:R-:W0:Y:S01]  /*0000*/  LDC R1, c[0x0][0x28] ;  /* 0x00000a00ff017b82 */ /* 0x000e220000000800 */
[----:B------:R-:W1:Y:S01]  /*0010*/  S2R R0, SR_TID.X ;  /* 0x0000000000007919 */ /* 0x000e620000002100 */
[----:B------:R-:W-:Y:S01]  /*0020*/  HFMA2.MMA R2, -RZ, RZ, 0, 0 ;  /* 0x00000000ff027435 */ /* 0x000fe200000001ff */
[----:B------:R-:W-:-:S05]  /*0030*/  IMAD.MOV.U32 R6, RZ, RZ, RZ ;  /* 0x000000ffff067224 */ /* 0x000fca00078e00ff */
[----:B------:R-:W2:Y:S01]  /*0040*/  LDC.64 R4, c[0x0][0x220] ;  /* 0x00008800ff047b82 */ /* 0x000ea20000000a00 */
[----:B------:R-:W3:Y:S01]  /*0050*/  S2R R3, SR_CTAID.X ;  /* 0x0000000000037919 */ /* 0x000ee20000002500 */
[----:B------:R-:W-:Y:S01]  /*0060*/  CS2R R12, SRZ ;  /* 0x00000000000c7805 */ /* 0x000fe2000001ff00 */
[----:B------:R-:W-:-:S05]  /*0070*/  ULDC.64 UR4, c[0x0][0x208] ;  /* 0x0000820000047ab9 */ /* 0x000fca0000000a00 */
[----:B------:R-:W4:Y:S08]  /*0080*/  LDC.64 R22, c[0x0][0x218] ;  /* 0x00008600ff167b82 */ /* 0x000f300000000a00 */
[----:B------:R-:W5:Y:S08]  /*0090*/  LDC.64 R24, c[0x0][0x210] ;  /* 0x00008400ff187b82 */ /* 0x000f700000000a00 */
[----:B------:R-:W4:Y:S01]  /*00a0*/  LDC.64 R10, c[0x0][0x228] ;  /* 0x00008a00ff0a7b82 */ /* 0x000f220000000a00 */
[----:B-1----:R-:W-:-:S07]  /*00b0*/  SHF.L.U32 R0, R0, 0x1, RZ ;  /* 0x0000000100007819 */ /* 0x002fce00000006ff */
[----:B------:R-:W1:Y:S01]  /*00c0*/  LDC.64 R14, c[0x0][0x230] ;  /* 0x00008c00ff0e7b82 */ /* 0x000e620000000a00 */
[----:B------:R-:W-:-:S04]  /*00d0*/  LOP3.LUT R0, R0, 0x1fe, RZ, 0xc0, !PT ;  /* 0x000001fe00007812 */ /* 0x000fc800078ec0ff */
[----:B---3--:R-:W-:-:S04]  /*00e0*/  LEA R3, R3, R0, 0x9 ;  /* 0x0000000003037211 */ /* 0x008fc800078e48ff */
[C---:B------:R-:W-:Y:S01]  /*00f0*/  ISETP.GE.AND P0, PT, R3.reuse, 0xe8900, PT ;  /* 0x000e89000300780c */ /* 0x040fe20003f06270 */
[----:B------:R-:W-:-:S04]  /*0100*/  IMAD.HI R0, R3, -0x7319a973, R2 ;  /* 0x8ce6568d03007827 */ /* 0x000fc800078e0202 */
[----:B------:R-:W-:Y:S01]  /*0110*/  VIADD R7, R3, 0x1 ;  /* 0x0000000103077836 */ /* 0x000fe20000000000 */
[----:B------:R-:W-:-:S03]  /*0120*/  SHF.R.U32.HI R9, RZ, 0x1f, R0 ;  /* 0x0000001fff097819 */ /* 0x000fc60000011600 */
[----:B------:R-:W-:Y:S01]  /*0130*/  IMAD.HI R6, R7, -0x7319a973, R6 ;  /* 0x8ce6568d07067827 */ /* 0x000fe200078e0206 */
[----:B------:R-:W-:-:S04]  /*0140*/  LEA.HI.SX32 R9, R0, R9, 0x15 ;  /* 0x0000000900097211 */ /* 0x000fc800078faaff */
[----:B------:R-:W-:Y:S02]  /*0150*/  SHF.R.U32.HI R7, RZ, 0x1f, R6 ;  /* 0x0000001fff077819 */ /* 0x000fe40000011606 */
[----:B------:R-:W-:Y:S02]  /*0160*/  LEA.HI R0, R9, R9, RZ, 0x6 ;  /* 0x0000000909007211 */ /* 0x000fe400078f30ff */
[----:B------:R-:W-:Y:S02]  /*0170*/  LEA.HI.SX32 R17, R6, R7, 0x15 ;  /* 0x0000000706117211 */ /* 0x000fe400078faaff */
[----:B------:R-:W-:Y:S02]  /*0180*/  LOP3.LUT R0, R0, 0xffffffc0, RZ, 0xc0, !PT ;  /* 0xffffffc000007812 */ /* 0x000fe400078ec0ff */
[----:B------:R-:W-:Y:S02]  /*0190*/  LEA.HI R2, R17, R17, RZ, 0x6 ;  /* 0x0000001111027211 */ /* 0x000fe400078f30ff */
[----:B------:R-:W-:-:S02]  /*01a0*/  IADD3 R9, R9, -R0, RZ ;  /* 0x8000000009097210 */ /* 0x000fc40007ffe0ff */
[----:B------:R-:W-:Y:S02]  /*01b0*/  LOP3.LUT R0, R2, 0xffffffc0, RZ, 0xc0, !PT ;  /* 0xffffffc002007812 */ /* 0x000fe400078ec0ff */
[----:B------:R-:W-:Y:S01]  /*01c0*/  MOV R2, RZ ;  /* 0x000000ff00027202 */ /* 0x000fe20000000f00 */
[----:B--2---:R-:W-:-:S04]  /*01d0*/  IMAD.WIDE R6, R9, 0x4, R4 ;  /* 0x0000000409067825 */ /* 0x004fc800078e0204 */
[----:B------:R-:W-:Y:S01]  /*01e0*/  IMAD.IADD R17, R17, 0x1, -R0 ;  /* 0x0000000111117824 */ /* 0x000fe200078e0a00 */
[----:B------:R-:W2:Y:S03]  /*01f0*/  @!P0 LDG.E.EL R2, desc[UR4][R6.64] ;  /* 0x0000000406028981 */ /* 0x000ea6000c2e1900 */
[----:B------:R-:W-:-:S05]  /*0200*/  IMAD.WIDE R20, R17, 0x4, R4 ;  /* 0x0000000411147825 */ /* 0x000fca00078e0204 */
[----:B------:R5:W3:Y:S01]  /*0210*/  @!P0 LDG.E.EL R12, desc[UR4][R20.64] ;  /* 0x00000004140c8981 */ /* 0x000ae2000c2e1900 */
[----:B------:R-:W-:Y:S01]  /*0220*/  HFMA2.MMA R0, -RZ, RZ, 0, 0 ;  /* 0x00000000ff007435 */ /* 0x000fe200000001ff */
[----:B------:R-:W-:Y:S01]  /*0230*/  CS2R R4, SRZ ;  /* 0x0000000000047805 */ /* 0x000fe2000001ff00 */
[----:B----4-:R-:W-:-:S04]  /*0240*/  IMAD.WIDE R18, R9, 0x4, R22 ;  /* 0x0000000409127825 */ /* 0x010fc800078e0216 */
[----:B------:R-:W-:Y:S01]  /*0250*/  IMAD.WIDE R22, R17, 0x4, R22 ;  /* 0x0000000411167825 */ /* 0x000fe200078e0216 */
[----:B------:R-:W4:Y:S03]  /*0260*/  @!P0 LDG.E.EL R13, desc[UR4][R18.64] ;  /* 0x00000004120d8981 */ /* 0x000f26000c2e1900 */
[----:B-----5:R-:W-:Y:S01]  /*0270*/  IMAD.WIDE R20, R3, 0x4, R24 ;  /* 0x0000000403147825 */ /* 0x020fe200078e0218 */
[----:B------:R-:W5:Y:S03]  /*0280*/  @!P0 LDG.E.EL R0, desc[UR4][R22.64] ;  /* 0x0000000416008981 */ /* 0x000f66000c2e1900 */
[C---:B0-----:R-:W-:Y:S01]  /*0290*/  IMAD.WIDE R6, R9.reuse, 0x4, R10 ;  /* 0x0000000409067825 */ /* 0x041fe200078e020a */
[----:B------:R-:W5:Y:S03]  /*02a0*/  @!P0 LDG.E.64 R4, desc[UR4][R20.64] ;  /* 0x0000000414048981 */ /* 0x000f66000c1e1b00 */
[----:B-1----:R-:W-:-:S04]  /*02b0*/  IMAD.WIDE R8, R9, 0x4, R14 ;  /* 0x0000000409087825 */ /* 0x002fc800078e020e */
[----:B------:R-:W-:-:S04]  /*02c0*/  IMAD.WIDE R10, R17, 0x4, R10 ;  /* 0x00000004110a7825 */ /* 0x000fc800078e020a */
[----:B------:R-:W-:Y:S01]  /*02d0*/  IMAD.WIDE R24, R17, 0x4, R14 ;  /* 0x0000000411187825 */ /* 0x000fe200078e020e */
[----:B------:R-:W-:Y:S02]  /*02e0*/  CS2R R16, SRZ ;  /* 0x0000000000107805 */ /* 0x000fe4000001ff00 */
[----:B------:R-:W-:-:S04]  /*02f0*/  CS2R R14, SRZ ;  /* 0x00000000000e7805 */ /* 0x000fc8000001ff00 */
[----:B------:R0:W4:Y:S04]  /*0300*/  @!P0 LDG.E.EL R16, desc[UR4][R6.64] ;  /* 0x0000000406108981 */ /* 0x000128000c2e1900 */
[----:B------:R-:W4:Y:S04]  /*0310*/  @!P0 LDG.E.EL R17, desc[UR4][R10.64] ;  /* 0x000000040a118981 */ /* 0x000f28000c2e1900 */
[----:B------:R1:W4:Y:S01]  /*0320*/  @!P0 LDG.E.EL R15, desc[UR4][R8.64] ;  /* 0x00000004080f8981 */ /* 0x000322000c2e1900 */
[----:B0-----:R-:W0:Y:S03]  /*0330*/  LDC.64 R6, c[0x0][0x238] ;  /* 0x00008e00ff067b82 */ /* 0x001e260000000a00 */
[----:B------:R-:W4:Y:S01]  /*0340*/  @!P0 LDG.E.EL R14, desc[UR4][R24.64] ;  /* 0x00000004180e8981 */ /* 0x000f22000c2e1900 */
[----:B0-----:R-:W-:-:S04]  /*0350*/  IMAD.WIDE R6, R3, 0x4, R6 ;  /* 0x0000000403067825 */ /* 0x001fc800078e0206 */
[----:B--2---:R-:W-:-:S04]  /*0360*/  FADD R2, R2, 9.9999997473787516356e-06 ;  /* 0x3727c5ac02027421 */ /* 0x004fc80000000000 */
[----:B------:R-:W0:Y:S01]  /*0370*/  MUFU.SQRT R18, R2 ;  /* 0x0000000200127308 */ /* 0x000e220000002000 */
[----:B---3--:R-:W-:-:S07]  /*0380*/  FADD R12, R12, 9.9999997473787516356e-06 ;  /* 0x3727c5ac0c0c7421 */ /* 0x008fce0000000000 */
[----:B------:R-:W2:Y:S01]  /*0390*/  MUFU.SQRT R19, R12 ;  /* 0x0000000c00137308 */ /* 0x000ea20000002000 */
[C---:B0-----:R-:W-:Y:S02]  /*03a0*/  FSETP.GT.AND P1, PT, R18.reuse, 8.50705917302346158658e+37, PT ;  /* 0x7e8000001200780b */ /* 0x041fe40003f24000 */
[----:B------:R-:W-:Y:S02]  /*03b0*/  FSETP.GEU.AND P3, PT, R18, 1.175494350822287508e-38, PT ;  /* 0x008000001200780b */ /* 0x000fe40003f6e000 */
[C---:B--2---:R-:W-:Y:S02]  /*03c0*/  FSETP.GT.AND P2, PT, R19.reuse, 8.50705917302346158658e+37, PT ;  /* 0x7e8000001300780b */ /* 0x044fe40003f44000 */
[----:B------:R-:W-:-:S07]  /*03d0*/  FSETP.GEU.AND P4, PT, R19, 1.175494350822287508e-38, PT ;  /* 0x008000001300780b */ /* 0x000fce0003f8e000 */
[----:B------:R-:W-:-:S04]  /*03e0*/  @P1 FMUL R18, R18, 0.25 ;  /* 0x3e80000012121820 */ /* 0x000fc80000400000 */
[----:B------:R-:W-:Y:S01]  /*03f0*/  @!P3 FMUL R18, R18, 16777216 ;  /* 0x4b8000001212b820 */ /* 0x000fe20000400000 */
[----:B------:R-:W-:-:S04]  /*0400*/  @P2 FMUL R19, R19, 0.25 ;  /* 0x3e80000013132820 */ /* 0x000fc80000400000 */
[----:B------:R-:W-:Y:S01]  /*0410*/  @!P4 FMUL R19, R19, 16777216 ;  /* 0x4b8000001313c820 */ /* 0x000fe20000400000 */
[----:B------:R-:W0:Y:S01]  /*0420*/  MUFU.RCP R18, R18 ;  /* 0x0000001200127308 */ /* 0x000e220000001000 */
[----:B------:R-:W-:-:S07]  /*0430*/  MOV R2, 0x3e800000 ;  /* 0x3e80000000027802 */ /* 0x000fce0000000f00 */
[----:B------:R-:W2:Y:S01]  /*0440*/  MUFU.RCP R19, R19 ;  /* 0x0000001300137308 */ /* 0x000ea20000001000 */
[C---:B-1----:R-:W-:Y:S02]  /*0450*/  FSEL R9, R2.reuse, 1, P1 ;  /* 0x3f80000002097808 */ /* 0x042fe40000800000 */
[----:B------:R-:W-:-:S03]  /*0460*/  FSEL R2, R2, 1, P2 ;  /* 0x3f80000002027808 */ /* 0x000fc60001000000 */
[----:B------:R-:W-:Y:S02]  /*0470*/  @!P3 FMUL R9, R9, 16777216 ;  /* 0x4b8000000909b820 */ /* 0x000fe40000400000 */
[----:B------:R-:W-:Y:S01]  /*0480*/  @!P4 FMUL R2, R2, 16777216 ;  /* 0x4b8000000202c820 */ /* 0x000fe20000400000 */
[----:B-----5:R-:W-:Y:S01]  /*0490*/  FADD R0, -R0, R5 ;  /* 0x0000000500007221 */ /* 0x020fe20000000100 */
[----:B----4-:R-:W-:Y:S01]  /*04a0*/  FADD R4, -R13, R4 ;  /* 0x000000040d047221 */ /* 0x010fe20000000100 */
[----:B0-----:R-:W-:Y:S01]  /*04b0*/  FMUL R9, R18, R9 ;  /* 0x0000000912097220 */ /* 0x001fe20000400000 */
[----:B--2---:R-:W-:-:S03]  /*04c0*/  FMUL R5, R19, R2 ;  /* 0x0000000213057220 */ /* 0x004fc60000400000 */
[----:B------:R-:W-:Y:S01]  /*04d0*/  FMUL R4, R4, R9 ;  /* 0x0000000904047220 */ /* 0x000fe20000400000 */
[----:B------:R-:W-:-:S03]  /*04e0*/  FMUL R5, R0, R5 ;  /* 0x0000000500057220 */ /* 0x000fc60000400000 */
[----:B------:R-:W-:Y:S01]  /*04f0*/  FFMA R4, R4, R16, R15 ;  /* 0x0000001004047223 */ /* 0x000fe2000000000f */
[----:B------:R-:W-:-:S04]  /*0500*/  FFMA R5, R5, R17, R14 ;  /* 0x0000001105057223 */ /* 0x000fc8000000000e */
[C---:B------:R-:W-:Y:S02]  /*0510*/  FSETP.GEU.AND P1, PT, R4.reuse, RZ, PT ;  /* 0x000000ff0400720b */ /* 0x040fe40003f2e000 */
[C---:B------:R-:W-:Y:S02]  /*0520*/  FSETP.GEU.AND P2, PT, R5.reuse, RZ, PT ;  /* 0x000000ff0500720b */ /* 0x040fe40003f4e000 */
[----:B------:R-:W-:Y:S02]  /*0530*/  FSEL R4, R4, RZ, P1 ;  /* 0x000000ff04047208 */ /* 0x000fe40000800000 */
[----:B------:R-:W-:Y:S01]  /*0540*/  FSEL R5, R5, RZ, P2 ;  /* 0x000000ff05057208 */ /* 0x000fe20001000000 */
[----:B------:R-:W-:Y:S08]  /*0550*/  @P0 EXIT ;  /* 0x000000000000094d */ /* 0x000ff00003800000 */
[----:B------:R-:W-:Y:S01]  /*0560*/  STG.E.64 desc[UR4][R6.64], R4 ;  /* 0x0000000406007986 */ /* 0x000fe2000c101b04 */
[----:B------:R-:W-:Y:S05]  /*0570*/  EXIT ;  /* 0x000000000000794d */ /* 0x000fea0003800000 */
.L_x_0:
[----:B------:R-:W-:-:S00]  /*0580*/  BRA `(.L_x_0) ;  /* 0xfffffffc00fc7947 */ /* 0x000fc0000383ffff */
[----:B------:R-:W-:-:S00]  /*0590*/  NOP ;  /* 0x0000000000007918 */ /* 0x000fc00000000000 */
        /* <DEDUP_REMOVED lines=14> */
.L_x_1:


//--------------------- .nv.global.init           --------------------------
	.section	.nv.global.init,"aw",@progbits
.nv.global.init:
	.type		_$_str,@object
	.size		_$_str,(_$_str_$_2 - _$_str)
_$_str:
        /*0000*/ 	.byte	0x5f, 0x5f, 0x43, 0x55, 0x44, 0x41, 0x5f, 0x46, 0x54, 0x5a, 0x00
	.type		_$_str_$_2,@object
	.size		_$_str_$_2,(.L_1 - _$_str_$_2)
_$_str_$_2:
        /*000b*/ 	.byte	0x5f, 0x5f, 0x43, 0x55, 0x44, 0x41, 0x5f, 0x50, 0x52, 0x45, 0x43, 0x5f, 0x53, 0x51, 0x52, 0x54
        /*001b*/ 	.byte	0x00
.L_1:


//--------------------- .nv.constant0.triton_poi_fused__native_batch_norm_legit_no_training_relu_2 --------------------------
	.section	.nv.constant0.triton_poi_fused__native_batch_norm_legit_no_training_relu_2,"a",@progbits
	.sectionflags	@""
	.align	4
.nv.constant0.triton_poi_fused__native_batch_norm_legit_no_training_relu_2:
	.zero		580
